//
// Generated by NVIDIA NVVM Compiler
//
// Compiler Build ID: CL-36424714
// Cuda compilation tools, release 13.0, V13.0.88
// Based on NVVM 20.0.0
//

.version 9.0
.target sm_100
.address_size 64

	// .globl	_Z13reverse_arrayPfi

.visible .entry _Z13reverse_arrayPfi(
	.param .u64 .ptr .align 1 _Z13reverse_arrayPfi_param_0,
	.param .u32 _Z13reverse_arrayPfi_param_1
)
{
	.reg .pred 	%p<2>;
	.reg .b32 	%r<11>;
	.reg .b32 	%f<3>;
	.reg .b64 	%rd<7>;

	ld.param.u64 	%rd1, [_Z13reverse_arrayPfi_param_0];
	ld.param.u32 	%r2, [_Z13reverse_arrayPfi_param_1];
	mov.u32 	%r3, %ctaid.x;
	mov.u32 	%r4, %ntid.x;
	mov.u32 	%r5, %tid.x;
	mad.lo.s32 	%r1, %r3, %r4, %r5;
	shr.u32 	%r6, %r2, 31;
	add.s32 	%r7, %r2, %r6;
	shr.s32 	%r8, %r7, 1;
	setp.ge.s32 	%p1, %r1, %r8;
	@%p1 bra 	$L__BB0_2;
	cvta.to.global.u64 	%rd2, %rd1;
	not.b32 	%r9, %r1;
	add.s32 	%r10, %r2, %r9;
	mul.wide.u32 	%rd3, %r1, 4;
	add.s64 	%rd4, %rd2, %rd3;
	ld.global.f32 	%f1, [%rd4];
	mul.wide.s32 	%rd5, %r10, 4;
	add.s64 	%rd6, %rd2, %rd5;
	ld.global.f32 	%f2, [%rd6];
	st.global.f32 	[%rd4], %f2;
	st.global.f32 	[%rd6], %f1;
$L__BB0_2:
	ret;

}


// ===== COMPILED SASS (sm_100) =====

	.target	sm_100

	.elftype	@"ET_EXEC"


//--------------------- .note.nv.tkinfo           --------------------------
	.section	.note.nv.tkinfo,"",@"SHT_NOTE"
	.sectionflags	@"SHF_NOTE_NV_TKINFO"
	.tkinfo
        /*0018*/ 	.word	0x00000002
        /*0030*/ 	.string	""
        /*0030*/ 	.string	"ptxas"
        /*0030*/ 	.string	"Cuda compilation tools, release 13.0, V13.0.88"
        /*0030*/ 	.string	"Build cuda_13.0.r13.0/compiler.36424714_0"
        /*0030*/ 	.string	"-arch sm_100 -m 64 "



//--------------------- .note.nv.cuinfo           --------------------------
	.section	.note.nv.cuinfo,"",@"SHT_NOTE"
	.sectionflags	@"SHF_NOTE_NV_CUINFO"
        /*0018*/ 	.short	0x0002
        /*001a*/ 	.short	0x0064
        /*001c*/ 	.short	0x0082
	.zero		2


//--------------------- .nv.info                  --------------------------
	.section	.nv.info,"",@"SHT_CUDA_INFO"
	.align	4


	//----- nvinfo : EIATTR_REGCOUNT
	.align		4
        /*0000*/ 	.byte	0x04, 0x2f
        /*0002*/ 	.short	(.L_1 - .L_0)
	.align		4
.L_0:
        /*0004*/ 	.word	index@(_Z13reverse_arrayPfi)
        /*0008*/ 	.word	0x0000000c


	//----- nvinfo : EIATTR_FRAME_SIZE
	.align		4
.L_1:
        /*000c*/ 	.byte	0x04, 0x11
        /*000e*/ 	.short	(.L_3 - .L_2)
	.align		4
.L_2:
        /*0010*/ 	.word	index@(_Z13reverse_arrayPfi)
        /*0014*/ 	.word	0x00000000


	//----- nvinfo : EIATTR_MIN_STACK_SIZE
	.align		4
.L_3:
        /*0018*/ 	.byte	0x04, 0x12
        /*001a*/ 	.short	(.L_5 - .L_4)
	.align		4
.L_4:
        /*001c*/ 	.word	index@(_Z13reverse_arrayPfi)
        /*0020*/ 	.word	0x00000000
.L_5:


//--------------------- .nv.compat                --------------------------
	.section	.nv.compat,"",@"SHT_CUDA_COMPAT_INFO"
	.align	4
        /*0000*/ 	.byte	0x02, 0x09, 0x00, 0x00, 0x02, 0x02, 0x01, 0x00, 0x02, 0x05, 0x05, 0x00, 0x03, 0x07, 0x01, 0x01
        /*0010*/ 	.byte	0x02, 0x03, 0x00, 0x00, 0x02, 0x06, 0x01, 0x00, 0x04, 0x0b, 0x08, 0x00, 0x09, 0x00, 0x00, 0x00
        /*0020*/ 	.byte	0x00, 0x00, 0x00, 0x00


//--------------------- .nv.info._Z13reverse_arrayPfi --------------------------
	.section	.nv.info._Z13reverse_arrayPfi,"",@"SHT_CUDA_INFO"
	.sectionflags	@""
	.align	4


	//----- nvinfo : EIATTR_CUDA_API_VERSION
	.align		4
        /*0000*/ 	.byte	0x04, 0x37
        /*0002*/ 	.short	(.L_7 - .L_6)
.L_6:
        /*0004*/ 	.word	0x00000082


	//----- nvinfo : EIATTR_KPARAM_INFO
	.align		4
.L_7:
        /*0008*/ 	.byte	0x04, 0x17
        /*000a*/ 	.short	(.L_9 - .L_8)
.L_8:
        /*000c*/ 	.word	0x00000000
        /*0010*/ 	.short	0x0001
        /*0012*/ 	.short	0x0008
        /*0014*/ 	.byte	0x00, 0xf0, 0x11, 0x00


	//----- nvinfo : EIATTR_KPARAM_INFO
	.align		4
.L_9:
        /*0018*/ 	.byte	0x04, 0x17
        /*001a*/ 	.short	(.L_11 - .L_10)
.L_10:
        /*001c*/ 	.word	0x00000000
        /*0020*/ 	.short	0x0000
        /*0022*/ 	.short	0x0000
        /*0024*/ 	.byte	0x00, 0xf5, 0x21, 0x00


	//----- nvinfo : EIATTR_SPARSE_MMA_MASK
	.align		4
.L_11:
        /*0028*/ 	.byte	0x03, 0x50
        /*002a*/ 	.short	0x0000


	//----- nvinfo : EIATTR_MAXREG_COUNT
	.align		4
        /*002c*/ 	.byte	0x03, 0x1b
        /*002e*/ 	.short	0x00ff


	//----- nvinfo : EIATTR_MERCURY_ISA_VERSION
	.align		4
        /*0030*/ 	.byte	0x03, 0x5f
        /*0032*/ 	.short	0x0101


	//----- nvinfo : EIATTR_VRC_CTA_INIT_COUNT
	.align		4
        /*0034*/ 	.byte	0x02, 0x4a
	.zero		1
	.zero		1


	//----- nvinfo : EIATTR_EXIT_INSTR_OFFSETS
	.align		4
        /*0038*/ 	.byte	0x04, 0x1c
        /*003a*/ 	.short	(.L_13 - .L_12)


	//   ....[0]....
.L_12:
        /*003c*/ 	.word	0x00000090


	//   ....[1]....
        /*0040*/ 	.word	0x00000140


	//----- nvinfo : EIATTR_CBANK_PARAM_SIZE
	.align		4
.L_13:
        /*0044*/ 	.byte	0x03, 0x19
        /*0046*/ 	.short	0x000c


	//----- nvinfo : EIATTR_PARAM_CBANK
	.align		4
        /*0048*/ 	.byte	0x04, 0x0a
        /*004a*/ 	.short	(.L_15 - .L_14)
	.align		4
.L_14:
        /*004c*/ 	.word	index@(.nv.constant0._Z13reverse_arrayPfi)
        /*0050*/ 	.short	0x0380
        /*0052*/ 	.short	0x000c


	//----- nvinfo : EIATTR_SW_WAR
	.align		4
.L_15:
        /*0054*/ 	.byte	0x04, 0x36
        /*0056*/ 	.short	(.L_17 - .L_16)
.L_16:
        /*0058*/ 	.word	0x00000008
.L_17:


//--------------------- .nv.callgraph             --------------------------
	.section	.nv.callgraph,"",@"SHT_CUDA_CALLGRAPH"
	.align	4
	.sectionentsize	8
	.align		4
        /*0000*/ 	.word	0x00000000
	.align		4
        /*0004*/ 	.word	0xffffffff
	.align		4
        /*0008*/ 	.word	0x00000000
	.align		4
        /*000c*/ 	.word	0xfffffffe
	.align		4
        /*0010*/ 	.word	0x00000000
	.align		4
        /*0014*/ 	.word	0xfffffffd
	.align		4
        /*0018*/ 	.word	0x00000000
	.align		4
        /*001c*/ 	.word	0xfffffffc


//--------------------- .text._Z13reverse_arrayPfi --------------------------
	.section	.text._Z13reverse_arrayPfi,"ax",@progbits
	.align	128
        .global         _Z13reverse_arrayPfi
        .type           _Z13reverse_arrayPfi,@function
        .size           _Z13reverse_arrayPfi,(.L_x_1 - _Z13reverse_arrayPfi)
        .other          _Z13reverse_arrayPfi,@"STO_CUDA_ENTRY STV_DEFAULT"
_Z13reverse_arrayPfi:
.text._Z13reverse_arrayPfi:
[----:B------:R-:W-:Y:S01]  /*0000*/  LDC R1, c[0x0][0x37c] ;  /* 0x0000df00ff017b82 */ /* 0x000fe20000000800 */
[----:B------:R-:W0:Y:S07]  /*0010*/  S2R R0, SR_TID.X ;  /* 0x0000000000007919 */ /* 0x000e2e0000002100 */
[----:B------:R-:W0:Y:S01]  /*0020*/  S2UR UR5, SR_CTAID.X ;  /* 0x00000000000579c3 */ /* 0x000e220000002500 */
[----:B------:R-:W1:Y:S07]  /*0030*/  LDCU UR6, c[0x0][0x388] ;  /* 0x00007100ff0677ac */ /* 0x000e6e0008000800 */
[----:B------:R-:W0:Y:S01]  /*0040*/  LDC R7, c[0x0][0x360] ;  /* 0x0000d800ff077b82 */ /* 0x000e220000000800 */
[----:B-1----:R-:W-:-:S04]  /*0050*/  ULEA.HI UR4, UR6, UR6, URZ, 0x1 ;  /* 0x0000000606047291 */ /* 0x002fc8000f8f08ff */
[----:B------:R-:W-:Y:S01]  /*0060*/  USHF.R.S32.HI UR4, URZ, 0x1, UR4 ;  /* 0x00000001ff047899 */ /* 0x000fe20008011404 */
[----:B0-----:R-:W-:-:S05]  /*0070*/  IMAD R7, R7, UR5, R0 ;  /* 0x0000000507077c24 */ /* 0x001fca000f8e0200 */
[----:B------:R-:W-:-:S13]  /*0080*/  ISETP.GE.AND P0, PT, R7, UR4, PT ;  /* 0x0000000407007c0c */ /* 0x000fda000bf06270 */
[----:B------:R-:W-:Y:S05]  /*0090*/  @P0 EXIT ;  /* 0x000000000000094d */ /* 0x000fea0003800000 */
[----:B------:R-:W0:Y:S01]  /*00a0*/  LDC.64 R2, c[0x0][0x380] ;  /* 0x0000e000ff027b82 */ /* 0x000e220000000a00 */
[----:B------:R-:W1:Y:S01]  /*00b0*/  LDCU.64 UR4, c[0x0][0x358] ;  /* 0x00006b00ff0477ac */ /* 0x000e620008000a00 */
[----:B------:R-:W-:-:S04]  /*00c0*/  LOP3.LUT R0, RZ, R7, RZ, 0x33, !PT ;  /* 0x00000007ff007212 */ /* 0x000fc800078e33ff */
[----:B------:R-:W-:-:S05]  /*00d0*/  IADD3 R5, PT, PT, R0, UR6, RZ ;  /* 0x0000000600057c10 */ /* 0x000fca000fffe0ff */
[----:B0-----:R-:W-:-:S04]  /*00e0*/  IMAD.WIDE R4, R5, 0x4, R2 ;  /* 0x0000000405047825 */ /* 0x001fc800078e0202 */
[----:B------:R-:W-:Y:S01]  /*00f0*/  IMAD.WIDE.U32 R2, R7, 0x4, R2 ;  /* 0x0000000407027825 */ /* 0x000fe200078e0002 */
[----:B-1----:R-:W2:Y:S04]  /*0100*/  LDG.E R9, desc[UR4][R4.64] ;  /* 0x0000000404097981 */ /* 0x002ea8000c1e1900 */
[----:B------:R-:W3:Y:S04]  /*0110*/  LDG.E R7, desc[UR4][R2.64] ;  /* 0x0000000402077981 */ /* 0x000ee8000c1e1900 */
[----:B--2---:R-:W-:Y:S04]  /*0120*/  STG.E desc[UR4][R2.64], R9 ;  /* 0x0000000902007986 */ /* 0x004fe8000c101904 */
[----:B---3--:R-:W-:Y:S01]  /*0130*/  STG.E desc[UR4][R4.64], R7 ;  /* 0x0000000704007986 */ /* 0x008fe2000c101904 */
[----:B------:R-:W-:Y:S05]  /*0140*/  EXIT ;  /* 0x000000000000794d */ /* 0x000fea0003800000 */
.L_x_0:
[----:B------:R-:W-:-:S00]  /*0150*/  BRA `(.L_x_0) ;  /* 0xfffffffc00fc7947 */ /* 0x000fc0000383ffff */
[----:B------:R-:W-:-:S00]  /*0160*/  NOP ;  /* 0x0000000000007918 */ /* 0x000fc00000000000 */
        /* <DEDUP_REMOVED lines=9> */
.L_x_1:


//--------------------- .nv.shared.reserved.0     --------------------------
	.section	.nv.shared.reserved.0,"aw",@nobits
	.weak		__nv_reservedSMEM_offset_0_alias
	.size		__nv_reservedSMEM_offset_0_alias, 0, 64
	.other		__nv_reservedSMEM_offset_0_alias,@"STO_CUDA_RESERVED_SHARED STV_DEFAULT"
__nv_reservedSMEM_offset_0_alias:
	.zero		0
	.zero		64


//--------------------- .nv.constant0._Z13reverse_arrayPfi --------------------------
	.section	.nv.constant0._Z13reverse_arrayPfi,"a",@progbits
	.sectionflags	@""
	.align	4
.nv.constant0._Z13reverse_arrayPfi:
	.zero		908


//--------------------- SYMBOLS --------------------------

	.type		.nv.reservedSmem.offset0,@object
	.size		.nv.reservedSmem.offset0,0x4
